	.headerflags	@"EF_CUDA_TEXMODE_UNIFIED EF_CUDA_64BIT_ADDRESS EF_CUDA_ACCELERATORS EF_CUDA_SM90 EF_CUDA_VIRTUAL_SM(EF_CUDA_SM90)"
	.elftype	@"ET_EXEC"


//--------------------- .nv.info                  --------------------------
	.section	.nv.info,"",@"SHT_CUDA_INFO"
	.align	4


	//----- nvinfo : EIATTR_REGCOUNT
	.align		4
        /*0000*/ 	.byte	0x04, 0x2f
        /*0002*/ 	.short	(.L_1 - .L_0)
	.align		4
.L_0:
        /*0004*/ 	.word	index@(triton_poi_fused_convolution_27)
        /*0008*/ 	.word	0x00000010


	//----- nvinfo : EIATTR_MIN_STACK_SIZE
	.align		4
.L_1:
        /*000c*/ 	.byte	0x04, 0x12
        /*000e*/ 	.short	(.L_3 - .L_2)
	.align		4
.L_2:
        /*0010*/ 	.word	index@(triton_poi_fused_convolution_27)
        /*0014*/ 	.word	0x00000000


	//----- nvinfo : EIATTR_FRAME_SIZE
	.align		4
.L_3:
        /*0018*/ 	.byte	0x04, 0x11
        /*001a*/ 	.short	(.L_5 - .L_4)
	.align		4
.L_4:
        /*001c*/ 	.word	index@(triton_poi_fused_convolution_27)
        /*0020*/ 	.word	0x00000000


	//----- nvinfo : EIATTR_MIN_STACK_SIZE
	.align		4
.L_5:
        /*0024*/ 	.byte	0x04, 0x12
        /*0026*/ 	.short	(.L_7 - .L_6)
	.align		4
.L_6:
        /*0028*/ 	.word	index@(triton_poi_fused_convolution_27)
        /*002c*/ 	.word	0x00000000
.L_7:


//--------------------- .nv.info.triton_poi_fused_convolution_27 --------------------------
	.section	.nv.info.triton_poi_fused_convolution_27,"",@"SHT_CUDA_INFO"
	.sectionflags	@""
	.align	4


	//----- nvinfo : EIATTR_CUDA_API_VERSION
	.align		4
        /*0000*/ 	.byte	0x04, 0x37
        /*0002*/ 	.short	(.L_9 - .L_8)
.L_8:
        /*0004*/ 	.word	0x0000007c


	//----- nvinfo : EIATTR_KPARAM_INFO
	.align		4
.L_9:
        /*0008*/ 	.byte	0x04, 0x17
        /*000a*/ 	.short	(.L_11 - .L_10)
.L_10:
        /*000c*/ 	.word	0x00000000
        /*0010*/ 	.short	0x0004
        /*0012*/ 	.short	0x001c
        /*0014*/ 	.byte	0x00, 0xf0, 0x11, 0x00


	//----- nvinfo : EIATTR_KPARAM_INFO
	.align		4
.L_11:
        /*0018*/ 	.byte	0x04, 0x17
        /*001a*/ 	.short	(.L_13 - .L_12)
.L_12:
        /*001c*/ 	.word	0x00000000
        /*0020*/ 	.short	0x0003
        /*0022*/ 	.short	0x0018
        /*0024*/ 	.byte	0x00, 0xf0, 0x11, 0x00


	//----- nvinfo : EIATTR_KPARAM_INFO
	.align		4
.L_13:
        /*0028*/ 	.byte	0x04, 0x17
        /*002a*/ 	.short	(.L_15 - .L_14)
.L_14:
        /*002c*/ 	.word	0x00000000
        /*0030*/ 	.short	0x0002
        /*0032*/ 	.short	0x0010
        /*0034*/ 	.byte	0x00, 0xf4, 0x21, 0x00


	//----- nvinfo : EIATTR_KPARAM_INFO
	.align		4
.L_15:
        /*0038*/ 	.byte	0x04, 0x17
        /*003a*/ 	.short	(.L_17 - .L_16)
.L_16:
        /*003c*/ 	.word	0x00000000
        /*0040*/ 	.short	0x0001
        /*0042*/ 	.short	0x0008
        /*0044*/ 	.byte	0x00, 0xf4, 0x21, 0x00


	//----- nvinfo : EIATTR_KPARAM_INFO
	.align		4
.L_17:
        /*0048*/ 	.byte	0x04, 0x17
        /*004a*/ 	.short	(.L_19 - .L_18)
.L_18:
        /*004c*/ 	.word	0x00000000
        /*0050*/ 	.short	0x0000
        /*0052*/ 	.short	0x0000
        /*0054*/ 	.byte	0x00, 0xf4, 0x21, 0x00


	//----- nvinfo : EIATTR_SPARSE_MMA_MASK
	.align		4
.L_19:
        /*0058*/ 	.byte	0x03, 0x50
        /*005a*/ 	.short	0x0000


	//----- nvinfo : EIATTR_MAXREG_COUNT
	.align		4
        /*005c*/ 	.byte	0x03, 0x1b
        /*005e*/ 	.short	0x00ff


	//----- nvinfo : EIATTR_EXIT_INSTR_OFFSETS
	.align		4
        /*0060*/ 	.byte	0x04, 0x1c
        /*0062*/ 	.short	(.L_21 - .L_20)


	//   ....[0]....
.L_20:
        /*0064*/ 	.word	0x000002c0


	//   ....[1]....
        /*0068*/ 	.word	0x00000330


	//----- nvinfo : EIATTR_REQNTID
	.align		4
.L_21:
        /*006c*/ 	.byte	0x04, 0x10
        /*006e*/ 	.short	(.L_23 - .L_22)
.L_22:
        /*0070*/ 	.word	0x00000080
        /*0074*/ 	.word	0x00000001
        /*0078*/ 	.word	0x00000001


	//----- nvinfo : EIATTR_CBANK_PARAM_SIZE
	.align		4
.L_23:
        /*007c*/ 	.byte	0x03, 0x19
        /*007e*/ 	.short	0x0020


	//----- nvinfo : EIATTR_PARAM_CBANK
	.align		4
        /*0080*/ 	.byte	0x04, 0x0a
        /*0082*/ 	.short	(.L_25 - .L_24)
	.align		4
.L_24:
        /*0084*/ 	.word	index@(.nv.constant0.triton_poi_fused_convolution_27)
        /*0088*/ 	.short	0x0210
        /*008a*/ 	.short	0x0020


	//----- nvinfo : EIATTR_SW_WAR
	.align		4
.L_25:
        /*008c*/ 	.byte	0x04, 0x36
        /*008e*/ 	.short	(.L_27 - .L_26)
.L_26:
        /*0090*/ 	.word	0x00000008
.L_27:


//--------------------- .nv.callgraph             --------------------------
	.section	.nv.callgraph,"",@"SHT_CUDA_CALLGRAPH"
	.align	4
	.sectionentsize	8
	.align		4
        /*0000*/ 	.word	0x00000000
	.align		4
        /*0004*/ 	.word	0xffffffff
	.align		4
        /*0008*/ 	.word	0x00000000
	.align		4
        /*000c*/ 	.word	0xfffffffe
	.align		4
        /*0010*/ 	.word	0x00000000
	.align		4
        /*0014*/ 	.word	0xfffffffd
	.align		4
        /*0018*/ 	.word	0x00000000
	.align		4
        /*001c*/ 	.word	0xfffffffc


//--------------------- .text.triton_poi_fused_convolution_27 --------------------------
	.section	.text.triton_poi_fused_convolution_27,"ax",@progbits
	.sectionflags	@"SHF_BARRIERS=1"
	.align	128
        .global         triton_poi_fused_convolution_27
        .type           triton_poi_fused_convolution_27,@function
        .size           triton_poi_fused_convolution_27,(.L_x_1 - triton_poi_fused_convolution_27)
        .other          triton_poi_fused_convolution_27,@"STO_CUDA_ENTRY STV_DEFAULT"
triton_poi_fused_convolution_27:
.text.triton_poi_fused_convolution_27:
[----:B------:R-:W0:Y:S02]  /*0000*/  LDC R1, c[0x0][0x28] ;  /* 0x00000a00ff017b82 */ /* 0x000e240000000800 */
[----:B------:R-:W1:Y:S01]  /*0010*/  S2R R12, SR_TID.X ;  /* 0x00000000000c7919 */ /* 0x000e620000002100 */
[----:B------:R-:W2:Y:S01]  /*0020*/  LDC.64 R6, c[0x0][0x218] ;  /* 0x00008600ff067b82 */ /* 0x000ea20000000a00 */
[----:B------:R-:W-:Y:S01]  /*0030*/  ULDC.64 UR6, c[0x0][0x208] ;  /* 0x0000820000067ab9 */ /* 0x000fe20000000a00 */
[----:B------:R-:W3:Y:S01]  /*0040*/  S2R R4, SR_CTAID.Y ;  /* 0x0000000000047919 */ /* 0x000ee20000002600 */
[----:B------:R-:W4:Y:S01]  /*0050*/  S2R R0, SR_CTAID.X ;  /* 0x0000000000007919 */ /* 0x000f220000002500 */
[----:B-1----:R-:W-:Y:S01]  /*0060*/  IMAD.SHL.U32 R2, R12, 0x2, RZ ;  /* 0x000000020c027824 */ /* 0x002fe200078e00ff */
[----:B---3--:R-:W-:-:S04]  /*0070*/  SHF.R.S32.HI R9, RZ, 0x17, R4 ;  /* 0x00000017ff097819 */ /* 0x008fc80000011404 */
[----:B------:R-:W-:Y:S02]  /*0080*/  LOP3.LUT R5, R2, 0xfe, RZ, 0xc0, !PT ;  /* 0x000000fe02057812 */ /* 0x000fe400078ec0ff */
[----:B------:R-:W-:Y:S01]  /*0090*/  SGXT R9, R9, 0x1 ;  /* 0x000000010909781a */ /* 0x000fe20000000200 */
[----:B------:R-:W1:Y:S01]  /*00a0*/  LDC.64 R2, c[0x0][0x210] ;  /* 0x00008400ff027b82 */ /* 0x000e620000000a00 */
[----:B------:R-:W-:Y:S02]  /*00b0*/  PRMT R8, R5, 0x6540, R4 ;  /* 0x0000654005087816 */ /* 0x000fe40000000004 */
[----:B----4-:R-:W-:Y:S02]  /*00c0*/  ISETP.GE.AND P0, PT, R0, 0x4, PT ;  /* 0x000000040000780c */ /* 0x010fe40003f06270 */
[----:B------:R-:W-:-:S04]  /*00d0*/  LEA.HI R9, R9, R8, RZ, 0x8 ;  /* 0x0000000809097211 */ /* 0x000fc800078f40ff */
[C---:B------:R-:W-:Y:S01]  /*00e0*/  LOP3.LUT R11, R9.reuse, 0xffffff00, RZ, 0xc0, !PT ;  /* 0xffffff00090b7812 */ /* 0x040fe200078ec0ff */
[----:B------:R-:W-:-:S04]  /*00f0*/  IMAD.SHL.U32 R9, R9, 0x4, RZ ;  /* 0x0000000409097824 */ /* 0x000fc800078e00ff */
[----:B------:R-:W-:Y:S01]  /*0100*/  IMAD.IADD R11, R8, 0x1, -R11 ;  /* 0x00000001080b7824 */ /* 0x000fe200078e0a0b */
[----:B------:R-:W-:-:S03]  /*0110*/  LOP3.LUT R9, R9, 0xfffffc00, RZ, 0xc0, !PT ;  /* 0xfffffc0009097812 */ /* 0x000fc600078ec0ff */
[----:B------:R-:W-:Y:S02]  /*0120*/  IMAD R8, R0, 0x100, R11 ;  /* 0x0000010000087824 */ /* 0x000fe400078e020b */
[----:B--2---:R-:W-:Y:S01]  /*0130*/  IMAD.WIDE R6, R11, 0x4, R6 ;  /* 0x000000040b067825 */ /* 0x004fe200078e0206 */
[----:B------:R-:W-:-:S03]  /*0140*/  CS2R R10, SRZ ;  /* 0x00000000000a7805 */ /* 0x000fc6000001ff00 */
[----:B------:R-:W-:Y:S02]  /*0150*/  IMAD.IADD R9, R8, 0x1, R9 ;  /* 0x0000000108097824 */ /* 0x000fe400078e0209 */
[----:B------:R-:W2:Y:S02]  /*0160*/  LDG.E.EL.64 R6, desc[UR6][R6.64] ;  /* 0x0000000606067981 */ /* 0x000ea4000c2e1b00 */
[----:B-1----:R-:W-:-:S05]  /*0170*/  IMAD.WIDE R2, R9, 0x4, R2 ;  /* 0x0000000409027825 */ /* 0x002fca00078e0202 */
[----:B------:R1:W2:Y:S01]  /*0180*/  @!P0 LDG.E.EL.64 R10, desc[UR6][R2.64] ;  /* 0x00000006020a8981 */ /* 0x0002a2000c2e1b00 */
[----:B------:R-:W3:Y:S01]  /*0190*/  S2UR UR5, SR_CgaCtaId ;  /* 0x00000000000579c3 */ /* 0x000ee20000008800 */
[----:B------:R-:W-:Y:S02]  /*01a0*/  UMOV UR4, 0x400 ;  /* 0x0000040000047882 */ /* 0x000fe40000000000 */
[----:B---3--:R-:W-:-:S06]  /*01b0*/  UPRMT UR4, UR5, 0x654, UR4 ;  /* 0x0000065405047896 */ /* 0x008fcc0008000004 */
[----:B------:R-:W-:Y:S02]  /*01c0*/  LEA R8, R5, UR4, 0x3 ;  /* 0x0000000405087c11 */ /* 0x000fe4000f8e18ff */
[----:B------:R-:W-:-:S04]  /*01d0*/  LOP3.LUT R9, R12, 0x7f, RZ, 0xc0, !PT ;  /* 0x0000007f0c097812 */ /* 0x000fc800078ec0ff */
[C---:B------:R-:W-:Y:S02]  /*01e0*/  LEA R12, R9.reuse, UR4, 0x3 ;  /* 0x00000004090c7c11 */ /* 0x040fe4000f8e18ff */
[----:B-1----:R-:W-:-:S05]  /*01f0*/  PRMT R3, R9, 0x6540, R4 ;  /* 0x0000654009037816 */ /* 0x002fca0000000004 */
[----:B------:R-:W-:Y:S01]  /*0200*/  IMAD R3, R3, 0x4, R0 ;  /* 0x0000000403037824 */ /* 0x000fe200078e0200 */
[----:B------:R-:W-:-:S04]  /*0210*/  LOP3.LUT R5, R9, 0x80, RZ, 0xfc, !PT ;  /* 0x0000008009057812 */ /* 0x000fc800078efcff */
[----:B------:R-:W-:Y:S01]  /*0220*/  LEA R5, R5, UR4, 0x3 ;  /* 0x0000000405057c11 */ /* 0x000fe2000f8e18ff */
[----:B--2---:R-:W-:Y:S01]  /*0230*/  FADD R10, R6, R10 ;  /* 0x0000000a060a7221 */ /* 0x004fe20000000000 */
[----:B------:R-:W-:Y:S02]  /*0240*/  FADD R11, R7, R11 ;  /* 0x0000000b070b7221 */ /* 0x000fe40000000000 */
[----:B------:R-:W1:Y:S02]  /*0250*/  LDC.64 R6, c[0x0][0x220] ;  /* 0x00008800ff067b82 */ /* 0x000e640000000a00 */
[----:B------:R-:W-:Y:S04]  /*0260*/  STS [R8], R10 ;  /* 0x0000000a08007388 */ /* 0x000fe80000000800 */
[----:B------:R-:W-:Y:S02]  /*0270*/  STS [R8+0x8], R11 ;  /* 0x0000080b08007388 */ /* 0x000fe40000000800 */
[----:B------:R-:W-:Y:S06]  /*0280*/  BAR.SYNC.DEFER_BLOCKING 0x0 ;  /* 0x0000000000007b1d */ /* 0x000fec0000010000 */
[----:B------:R-:W2:Y:S01]  /*0290*/  LDS R13, [R12] ;  /* 0x000000000c0d7984 */ /* 0x000ea20000000800 */
[----:B-1----:R-:W-:-:S05]  /*02a0*/  IMAD.WIDE R2, R3, 0x4, R6 ;  /* 0x0000000403027825 */ /* 0x002fca00078e0206 */
[----:B--2---:R1:W-:Y:S01]  /*02b0*/  @!P0 STG.E desc[UR6][R2.64], R13 ;  /* 0x0000000d02008986 */ /* 0x0043e2000c101906 */
[----:B------:R-:W-:Y:S05]  /*02c0*/  @P0 EXIT ;  /* 0x000000000000094d */ /* 0x000fea0003800000 */
[----:B------:R-:W0:Y:S01]  /*02d0*/  LDS R5, [R5] ;  /* 0x0000000005057984 */ /* 0x000e220000000800 */
[----:B------:R-:W-:-:S05]  /*02e0*/  IMAD.SHL.U32 R4, R4, 0x100, RZ ;  /* 0x0000010004047824 */ /* 0x000fca00078e00ff */
[----:B------:R-:W-:-:S05]  /*02f0*/  LOP3.LUT R9, R4, 0x80, R9, 0xfe, !PT ;  /* 0x0000008004097812 */ /* 0x000fca00078efe09 */
[----:B-1----:R-:W-:-:S04]  /*0300*/  IMAD R3, R9, 0x4, R0 ;  /* 0x0000000409037824 */ /* 0x002fc800078e0200 */
[----:B------:R-:W-:-:S05]  /*0310*/  IMAD.WIDE R2, R3, 0x4, R6 ;  /* 0x0000000403027825 */ /* 0x000fca00078e0206 */
[----:B0-----:R-:W-:Y:S01]  /*0320*/  STG.E desc[UR6][R2.64], R5 ;  /* 0x0000000502007986 */ /* 0x001fe2000c101906 */
[----:B------:R-:W-:Y:S05]  /*0330*/  EXIT ;  /* 0x000000000000794d */ /* 0x000fea0003800000 */
.L_x_0:
[----:B------:R-:W-:-:S00]  /*0340*/  BRA `(.L_x_0) ;  /* 0xfffffffc00fc7947 */ /* 0x000fc0000383ffff */
[----:B------:R-:W-:-:S00]  /*0350*/  NOP ;  /* 0x0000000000007918 */ /* 0x000fc00000000000 */
        /* <DEDUP_REMOVED lines=10> */
.L_x_1:


//--------------------- .nv.shared.triton_poi_fused_convolution_27 --------------------------
	.section	.nv.shared.triton_poi_fused_convolution_27,"aw",@nobits
	.sectionflags	@""
	.align	16
	.zero		1024


//--------------------- .nv.constant0.triton_poi_fused_convolution_27 --------------------------
	.section	.nv.constant0.triton_poi_fused_convolution_27,"a",@progbits
	.sectionflags	@""
	.align	4
.nv.constant0.triton_poi_fused_convolution_27:
	.zero		560
